//
// Generated by NVIDIA NVVM Compiler
//
// Compiler Build ID: CL-36424714
// Cuda compilation tools, release 13.0, V13.0.88
// Based on NVVM 20.0.0
//

.version 9.0
.target sm_100
.address_size 64

	// .globl	test_kernel

.visible .entry test_kernel(
	.param .u64 .ptr .align 1 test_kernel_param_0,
	.param .u64 .ptr .align 1 test_kernel_param_1,
	.param .u32 test_kernel_param_2
)
{
	.reg .b16 	%rs<4>;
	.reg .b32 	%r<5>;
	.reg .b64 	%rd<8>;

	ld.param.u64 	%rd1, [test_kernel_param_0];
	ld.param.u64 	%rd2, [test_kernel_param_1];
	ld.param.u8 	%rs1, [test_kernel_param_2];
	cvta.to.global.u64 	%rd3, %rd2;
	cvta.to.global.u64 	%rd4, %rd1;
	mov.u32 	%r1, %tid.x;
	mov.u32 	%r2, %ctaid.x;
	mov.u32 	%r3, %ntid.x;
	mad.lo.s32 	%r4, %r2, %r3, %r1;
	cvt.u64.u32 	%rd5, %r4;
	add.s64 	%rd6, %rd4, %rd5;
	ld.global.u8 	%rs2, [%rd6];
	mul.lo.s16 	%rs3, %rs2, %rs1;
	add.s64 	%rd7, %rd3, %rd5;
	st.global.u8 	[%rd7], %rs3;
	ret;

}


// ===== COMPILED SASS (sm_100) =====

	.target	sm_100

	.elftype	@"ET_EXEC"


//--------------------- .note.nv.tkinfo           --------------------------
	.section	.note.nv.tkinfo,"",@"SHT_NOTE"
	.sectionflags	@"SHF_NOTE_NV_TKINFO"
	.tkinfo
        /*0018*/ 	.word	0x00000002
        /*0030*/ 	.string	""
        /*0030*/ 	.string	"ptxas"
        /*0030*/ 	.string	"Cuda compilation tools, release 13.0, V13.0.88"
        /*0030*/ 	.string	"Build cuda_13.0.r13.0/compiler.36424714_0"
        /*0030*/ 	.string	"-arch sm_100 -m 64 "



//--------------------- .note.nv.cuinfo           --------------------------
	.section	.note.nv.cuinfo,"",@"SHT_NOTE"
	.sectionflags	@"SHF_NOTE_NV_CUINFO"
        /*0018*/ 	.short	0x0002
        /*001a*/ 	.short	0x0064
        /*001c*/ 	.short	0x0082
	.zero		2


//--------------------- .nv.info                  --------------------------
	.section	.nv.info,"",@"SHT_CUDA_INFO"
	.align	4


	//----- nvinfo : EIATTR_REGCOUNT
	.align		4
        /*0000*/ 	.byte	0x04, 0x2f
        /*0002*/ 	.short	(.L_1 - .L_0)
	.align		4
.L_0:
        /*0004*/ 	.word	index@(test_kernel)
        /*0008*/ 	.word	0x0000000a


	//----- nvinfo : EIATTR_FRAME_SIZE
	.align		4
.L_1:
        /*000c*/ 	.byte	0x04, 0x11
        /*000e*/ 	.short	(.L_3 - .L_2)
	.align		4
.L_2:
        /*0010*/ 	.word	index@(test_kernel)
        /*0014*/ 	.word	0x00000000


	//----- nvinfo : EIATTR_MIN_STACK_SIZE
	.align		4
.L_3:
        /*0018*/ 	.byte	0x04, 0x12
        /*001a*/ 	.short	(.L_5 - .L_4)
	.align		4
.L_4:
        /*001c*/ 	.word	index@(test_kernel)
        /*0020*/ 	.word	0x00000000
.L_5:


//--------------------- .nv.compat                --------------------------
	.section	.nv.compat,"",@"SHT_CUDA_COMPAT_INFO"
	.align	4
        /*0000*/ 	.byte	0x02, 0x09, 0x00, 0x00, 0x02, 0x02, 0x01, 0x00, 0x02, 0x05, 0x05, 0x00, 0x03, 0x07, 0x01, 0x01
        /*0010*/ 	.byte	0x02, 0x03, 0x00, 0x00, 0x02, 0x06, 0x01, 0x00, 0x04, 0x0b, 0x08, 0x00, 0x09, 0x00, 0x00, 0x00
        /*0020*/ 	.byte	0x00, 0x00, 0x00, 0x00


//--------------------- .nv.info.test_kernel      --------------------------
	.section	.nv.info.test_kernel,"",@"SHT_CUDA_INFO"
	.sectionflags	@""
	.align	4


	//----- nvinfo : EIATTR_CUDA_API_VERSION
	.align		4
        /*0000*/ 	.byte	0x04, 0x37
        /*0002*/ 	.short	(.L_7 - .L_6)
.L_6:
        /*0004*/ 	.word	0x00000082


	//----- nvinfo : EIATTR_KPARAM_INFO
	.align		4
.L_7:
        /*0008*/ 	.byte	0x04, 0x17
        /*000a*/ 	.short	(.L_9 - .L_8)
.L_8:
        /*000c*/ 	.word	0x00000000
        /*0010*/ 	.short	0x0002
        /*0012*/ 	.short	0x0010
        /*0014*/ 	.byte	0x00, 0xf0, 0x11, 0x00


	//----- nvinfo : EIATTR_KPARAM_INFO
	.align		4
.L_9:
        /*0018*/ 	.byte	0x04, 0x17
        /*001a*/ 	.short	(.L_11 - .L_10)
.L_10:
        /*001c*/ 	.word	0x00000000
        /*0020*/ 	.short	0x0001
        /*0022*/ 	.short	0x0008
        /*0024*/ 	.byte	0x00, 0xf5, 0x21, 0x00


	//----- nvinfo : EIATTR_KPARAM_INFO
	.align		4
.L_11:
        /*0028*/ 	.byte	0x04, 0x17
        /*002a*/ 	.short	(.L_13 - .L_12)
.L_12:
        /*002c*/ 	.word	0x00000000
        /*0030*/ 	.short	0x0000
        /*0032*/ 	.short	0x0000
        /*0034*/ 	.byte	0x00, 0xf5, 0x21, 0x00


	//----- nvinfo : EIATTR_SPARSE_MMA_MASK
	.align		4
.L_13:
        /*0038*/ 	.byte	0x03, 0x50
        /*003a*/ 	.short	0x0000


	//----- nvinfo : EIATTR_MAXREG_COUNT
	.align		4
        /*003c*/ 	.byte	0x03, 0x1b
        /*003e*/ 	.short	0x00ff


	//----- nvinfo : EIATTR_MERCURY_ISA_VERSION
	.align		4
        /*0040*/ 	.byte	0x03, 0x5f
        /*0042*/ 	.short	0x0101


	//----- nvinfo : EIATTR_VRC_CTA_INIT_COUNT
	.align		4
        /*0044*/ 	.byte	0x02, 0x4a
	.zero		1
	.zero		1


	//----- nvinfo : EIATTR_EXIT_INSTR_OFFSETS
	.align		4
        /*0048*/ 	.byte	0x04, 0x1c
        /*004a*/ 	.short	(.L_15 - .L_14)


	//   ....[0]....
.L_14:
        /*004c*/ 	.word	0x00000100


	//----- nvinfo : EIATTR_CBANK_PARAM_SIZE
	.align		4
.L_15:
        /*0050*/ 	.byte	0x03, 0x19
        /*0052*/ 	.short	0x0014


	//----- nvinfo : EIATTR_PARAM_CBANK
	.align		4
        /*0054*/ 	.byte	0x04, 0x0a
        /*0056*/ 	.short	(.L_17 - .L_16)
	.align		4
.L_16:
        /*0058*/ 	.word	index@(.nv.constant0.test_kernel)
        /*005c*/ 	.short	0x0380
        /*005e*/ 	.short	0x0014


	//----- nvinfo : EIATTR_SW_WAR
	.align		4
.L_17:
        /*0060*/ 	.byte	0x04, 0x36
        /*0062*/ 	.short	(.L_19 - .L_18)
.L_18:
        /*0064*/ 	.word	0x00000008
.L_19:


//--------------------- .nv.callgraph             --------------------------
	.section	.nv.callgraph,"",@"SHT_CUDA_CALLGRAPH"
	.align	4
	.sectionentsize	8
	.align		4
        /*0000*/ 	.word	0x00000000
	.align		4
        /*0004*/ 	.word	0xffffffff
	.align		4
        /*0008*/ 	.word	0x00000000
	.align		4
        /*000c*/ 	.word	0xfffffffe
	.align		4
        /*0010*/ 	.word	0x00000000
	.align		4
        /*0014*/ 	.word	0xfffffffd
	.align		4
        /*0018*/ 	.word	0x00000000
	.align		4
        /*001c*/ 	.word	0xfffffffc


//--------------------- .text.test_kernel         --------------------------
	.section	.text.test_kernel,"ax",@progbits
	.align	128
        .global         test_kernel
        .type           test_kernel,@function
        .size           test_kernel,(.L_x_1 - test_kernel)
        .other          test_kernel,@"STO_CUDA_ENTRY STV_DEFAULT"
test_kernel:
.text.test_kernel:
[----:B------:R-:W-:Y:S01]  /*0000*/  LDC R1, c[0x0][0x37c] ;  /* 0x0000df00ff017b82 */ /* 0x000fe20000000800 */
[----:B------:R-:W0:Y:S07]  /*0010*/  S2R R4, SR_TID.X ;  /* 0x0000000000047919 */ /* 0x000e2e0000002100 */
[----:B------:R-:W0:Y:S01]  /*0020*/  S2UR UR4, SR_CTAID.X ;  /* 0x00000000000479c3 */ /* 0x000e220000002500 */
[----:B------:R-:W1:Y:S01]  /*0030*/  LDCU.128 UR8, c[0x0][0x380] ;  /* 0x00007000ff0877ac */ /* 0x000e620008000c00 */
[----:B------:R-:W2:Y:S06]  /*0040*/  LDCU.64 UR6, c[0x0][0x358] ;  /* 0x00006b00ff0677ac */ /* 0x000eac0008000a00 */
[----:B------:R-:W0:Y:S02]  /*0050*/  LDC R3, c[0x0][0x360] ;  /* 0x0000d800ff037b82 */ /* 0x000e240000000800 */
[----:B0-----:R-:W-:Y:S01]  /*0060*/  IMAD R4, R3, UR4, R4 ;  /* 0x0000000403047c24 */ /* 0x001fe2000f8e0204 */
[----:B------:R-:W0:Y:S04]  /*0070*/  LDCU.U8 UR4, c[0x0][0x390] ;  /* 0x00007200ff0477ac */ /* 0x000e280008000000 */
[----:B-1----:R-:W-:-:S04]  /*0080*/  IADD3 R2, P0, PT, R4, UR8, RZ ;  /* 0x0000000804027c10 */ /* 0x002fc8000ff1e0ff */
[----:B------:R-:W-:-:S05]  /*0090*/  IADD3.X R3, PT, PT, RZ, UR9, RZ, P0, !PT ;  /* 0x00000009ff037c10 */ /* 0x000fca00087fe4ff */
[----:B--2---:R-:W2:Y:S01]  /*00a0*/  LDG.E.U8 R2, desc[UR6][R2.64] ;  /* 0x0000000602027981 */ /* 0x004ea2000c1e1100 */
[----:B------:R-:W-:Y:S01]  /*00b0*/  IADD3 R4, P0, PT, R4, UR10, RZ ;  /* 0x0000000a04047c10 */ /* 0x000fe2000ff1e0ff */
[----:B0-----:R-:W-:-:S03]  /*00c0*/  UPRMT UR4, UR4, 0x9910, URZ ;  /* 0x0000991004047896 */ /* 0x001fc600080000ff */
[----:B------:R-:W-:-:S03]  /*00d0*/  IADD3.X R5, PT, PT, RZ, UR11, RZ, P0, !PT ;  /* 0x0000000bff057c10 */ /* 0x000fc600087fe4ff */
[----:B--2---:R-:W-:-:S05]  /*00e0*/  IMAD R7, R2, UR4, RZ ;  /* 0x0000000402077c24 */ /* 0x004fca000f8e02ff */
[----:B------:R-:W-:Y:S01]  /*00f0*/  STG.E.U8 desc[UR6][R4.64], R7 ;  /* 0x0000000704007986 */ /* 0x000fe2000c101106 */
[----:B------:R-:W-:Y:S05]  /*0100*/  EXIT ;  /* 0x000000000000794d */ /* 0x000fea0003800000 */
.L_x_0:
[----:B------:R-:W-:-:S00]  /*0110*/  BRA `(.L_x_0) ;  /* 0xfffffffc00fc7947 */ /* 0x000fc0000383ffff */
[----:B------:R-:W-:-:S00]  /*0120*/  NOP ;  /* 0x0000000000007918 */ /* 0x000fc00000000000 */
        /* <DEDUP_REMOVED lines=13> */
.L_x_1:


//--------------------- .nv.shared.reserved.0     --------------------------
	.section	.nv.shared.reserved.0,"aw",@nobits
	.weak		__nv_reservedSMEM_offset_0_alias
	.size		__nv_reservedSMEM_offset_0_alias, 0, 64
	.other		__nv_reservedSMEM_offset_0_alias,@"STO_CUDA_RESERVED_SHARED STV_DEFAULT"
__nv_reservedSMEM_offset_0_alias:
	.zero		0
	.zero		64


//--------------------- .nv.constant0.test_kernel --------------------------
	.section	.nv.constant0.test_kernel,"a",@progbits
	.sectionflags	@""
	.align	4
.nv.constant0.test_kernel:
	.zero		916


//--------------------- SYMBOLS --------------------------

	.type		.nv.reservedSmem.offset0,@object
	.size		.nv.reservedSmem.offset0,0x4
